//
// Generated by NVIDIA NVVM Compiler
//
// Compiler Build ID: CL-36424714
// Cuda compilation tools, release 13.0, V13.0.88
// Based on NVVM 20.0.0
//

.version 9.0
.target sm_100
.address_size 64

	// .globl	_Z18compute_rho_kernelPKiPKfS2_Pfif

.visible .entry _Z18compute_rho_kernelPKiPKfS2_Pfif(
	.param .u64 .ptr .align 1 _Z18compute_rho_kernelPKiPKfS2_Pfif_param_0,
	.param .u64 .ptr .align 1 _Z18compute_rho_kernelPKiPKfS2_Pfif_param_1,
	.param .u64 .ptr .align 1 _Z18compute_rho_kernelPKiPKfS2_Pfif_param_2,
	.param .u64 .ptr .align 1 _Z18compute_rho_kernelPKiPKfS2_Pfif_param_3,
	.param .u32 _Z18compute_rho_kernelPKiPKfS2_Pfif_param_4,
	.param .f32 _Z18compute_rho_kernelPKiPKfS2_Pfif_param_5
)
{
	.reg .pred 	%p<2>;
	.reg .b32 	%r<10>;
	.reg .b32 	%f<13>;
	.reg .b64 	%rd<15>;

	ld.param.u64 	%rd1, [_Z18compute_rho_kernelPKiPKfS2_Pfif_param_0];
	ld.param.u64 	%rd2, [_Z18compute_rho_kernelPKiPKfS2_Pfif_param_1];
	ld.param.u64 	%rd3, [_Z18compute_rho_kernelPKiPKfS2_Pfif_param_2];
	ld.param.u64 	%rd4, [_Z18compute_rho_kernelPKiPKfS2_Pfif_param_3];
	ld.param.u32 	%r2, [_Z18compute_rho_kernelPKiPKfS2_Pfif_param_4];
	ld.param.f32 	%f1, [_Z18compute_rho_kernelPKiPKfS2_Pfif_param_5];
	mov.u32 	%r3, %ctaid.x;
	mov.u32 	%r4, %ctaid.y;
	mov.u32 	%r5, %nctaid.x;
	mad.lo.s32 	%r1, %r4, %r5, %r3;
	setp.ge.s32 	%p1, %r1, %r2;
	@%p1 bra 	$L__BB0_2;
	cvta.to.global.u64 	%rd5, %rd1;
	cvta.to.global.u64 	%rd6, %rd4;
	cvta.to.global.u64 	%rd7, %rd2;
	cvta.to.global.u64 	%rd8, %rd3;
	mov.u32 	%r6, %tid.x;
	mad.lo.s32 	%r7, %r1, 125, %r6;
	mul.wide.s32 	%rd9, %r7, 4;
	add.s64 	%rd10, %rd5, %rd9;
	ld.global.u32 	%r8, [%rd10];
	add.s64 	%rd11, %rd6, %rd9;
	ld.global.f32 	%f2, [%rd11];
	mad.lo.s32 	%r9, %r8, 3, -3;
	mul.wide.s32 	%rd12, %r9, 4;
	add.s64 	%rd13, %rd7, %rd12;
	ld.global.f32 	%f3, [%rd13];
	add.s64 	%rd14, %rd8, %rd12;
	ld.global.f32 	%f4, [%rd14];
	ld.global.f32 	%f5, [%rd13+4];
	ld.global.f32 	%f6, [%rd14+4];
	mul.f32 	%f7, %f5, %f6;
	fma.rn.f32 	%f8, %f3, %f4, %f7;
	ld.global.f32 	%f9, [%rd13+8];
	ld.global.f32 	%f10, [%rd14+8];
	fma.rn.f32 	%f11, %f9, %f10, %f8;
	fma.rn.f32 	%f12, %f1, %f11, %f2;
	st.global.f32 	[%rd11], %f12;
$L__BB0_2:
	ret;

}


// ===== COMPILED SASS (sm_100) =====

	.target	sm_100

	.elftype	@"ET_EXEC"


//--------------------- .note.nv.tkinfo           --------------------------
	.section	.note.nv.tkinfo,"",@"SHT_NOTE"
	.sectionflags	@"SHF_NOTE_NV_TKINFO"
	.tkinfo
        /*0018*/ 	.word	0x00000002
        /*0030*/ 	.string	""
        /*0030*/ 	.string	"ptxas"
        /*0030*/ 	.string	"Cuda compilation tools, release 13.0, V13.0.88"
        /*0030*/ 	.string	"Build cuda_13.0.r13.0/compiler.36424714_0"
        /*0030*/ 	.string	"-arch sm_100 -m 64 "



//--------------------- .note.nv.cuinfo           --------------------------
	.section	.note.nv.cuinfo,"",@"SHT_NOTE"
	.sectionflags	@"SHF_NOTE_NV_CUINFO"
        /*0018*/ 	.short	0x0002
        /*001a*/ 	.short	0x0064
        /*001c*/ 	.short	0x0082
	.zero		2


//--------------------- .nv.info                  --------------------------
	.section	.nv.info,"",@"SHT_CUDA_INFO"
	.align	4


	//----- nvinfo : EIATTR_REGCOUNT
	.align		4
        /*0000*/ 	.byte	0x04, 0x2f
        /*0002*/ 	.short	(.L_1 - .L_0)
	.align		4
.L_0:
        /*0004*/ 	.word	index@(_Z18compute_rho_kernelPKiPKfS2_Pfif)
        /*0008*/ 	.word	0x00000014


	//----- nvinfo : EIATTR_FRAME_SIZE
	.align		4
.L_1:
        /*000c*/ 	.byte	0x04, 0x11
        /*000e*/ 	.short	(.L_3 - .L_2)
	.align		4
.L_2:
        /*0010*/ 	.word	index@(_Z18compute_rho_kernelPKiPKfS2_Pfif)
        /*0014*/ 	.word	0x00000000


	//----- nvinfo : EIATTR_MIN_STACK_SIZE
	.align		4
.L_3:
        /*0018*/ 	.byte	0x04, 0x12
        /*001a*/ 	.short	(.L_5 - .L_4)
	.align		4
.L_4:
        /*001c*/ 	.word	index@(_Z18compute_rho_kernelPKiPKfS2_Pfif)
        /*0020*/ 	.word	0x00000000
.L_5:


//--------------------- .nv.compat                --------------------------
	.section	.nv.compat,"",@"SHT_CUDA_COMPAT_INFO"
	.align	4
        /*0000*/ 	.byte	0x02, 0x09, 0x00, 0x00, 0x02, 0x02, 0x01, 0x00, 0x02, 0x05, 0x05, 0x00, 0x03, 0x07, 0x01, 0x01
        /*0010*/ 	.byte	0x02, 0x03, 0x00, 0x00, 0x02, 0x06, 0x01, 0x00, 0x04, 0x0b, 0x08, 0x00, 0x09, 0x00, 0x00, 0x00
        /*0020*/ 	.byte	0x00, 0x00, 0x00, 0x00


//--------------------- .nv.info._Z18compute_rho_kernelPKiPKfS2_Pfif --------------------------
	.section	.nv.info._Z18compute_rho_kernelPKiPKfS2_Pfif,"",@"SHT_CUDA_INFO"
	.sectionflags	@""
	.align	4


	//----- nvinfo : EIATTR_CUDA_API_VERSION
	.align		4
        /*0000*/ 	.byte	0x04, 0x37
        /*0002*/ 	.short	(.L_7 - .L_6)
.L_6:
        /*0004*/ 	.word	0x00000082


	//----- nvinfo : EIATTR_KPARAM_INFO
	.align		4
.L_7:
        /*0008*/ 	.byte	0x04, 0x17
        /*000a*/ 	.short	(.L_9 - .L_8)
.L_8:
        /*000c*/ 	.word	0x00000000
        /*0010*/ 	.short	0x0005
        /*0012*/ 	.short	0x0024
        /*0014*/ 	.byte	0x00, 0xf0, 0x11, 0x00


	//----- nvinfo : EIATTR_KPARAM_INFO
	.align		4
.L_9:
        /*0018*/ 	.byte	0x04, 0x17
        /*001a*/ 	.short	(.L_11 - .L_10)
.L_10:
        /*001c*/ 	.word	0x00000000
        /*0020*/ 	.short	0x0004
        /*0022*/ 	.short	0x0020
        /*0024*/ 	.byte	0x00, 0xf0, 0x11, 0x00


	//----- nvinfo : EIATTR_KPARAM_INFO
	.align		4
.L_11:
        /*0028*/ 	.byte	0x04, 0x17
        /*002a*/ 	.short	(.L_13 - .L_12)
.L_12:
        /*002c*/ 	.word	0x00000000
        /*0030*/ 	.short	0x0003
        /*0032*/ 	.short	0x0018
        /*0034*/ 	.byte	0x00, 0xf5, 0x21, 0x00


	//----- nvinfo : EIATTR_KPARAM_INFO
	.align		4
.L_13:
        /*0038*/ 	.byte	0x04, 0x17
        /*003a*/ 	.short	(.L_15 - .L_14)
.L_14:
        /*003c*/ 	.word	0x00000000
        /*0040*/ 	.short	0x0002
        /*0042*/ 	.short	0x0010
        /*0044*/ 	.byte	0x00, 0xf5, 0x21, 0x00


	//----- nvinfo : EIATTR_KPARAM_INFO
	.align		4
.L_15:
        /*0048*/ 	.byte	0x04, 0x17
        /*004a*/ 	.short	(.L_17 - .L_16)
.L_16:
        /*004c*/ 	.word	0x00000000
        /*0050*/ 	.short	0x0001
        /*0052*/ 	.short	0x0008
        /*0054*/ 	.byte	0x00, 0xf5, 0x21, 0x00


	//----- nvinfo : EIATTR_KPARAM_INFO
	.align		4
.L_17:
        /*0058*/ 	.byte	0x04, 0x17
        /*005a*/ 	.short	(.L_19 - .L_18)
.L_18:
        /*005c*/ 	.word	0x00000000
        /*0060*/ 	.short	0x0000
        /*0062*/ 	.short	0x0000
        /*0064*/ 	.byte	0x00, 0xf5, 0x21, 0x00


	//----- nvinfo : EIATTR_SPARSE_MMA_MASK
	.align		4
.L_19:
        /*0068*/ 	.byte	0x03, 0x50
        /*006a*/ 	.short	0x0000


	//----- nvinfo : EIATTR_MAXREG_COUNT
	.align		4
        /*006c*/ 	.byte	0x03, 0x1b
        /*006e*/ 	.short	0x00ff


	//----- nvinfo : EIATTR_MERCURY_ISA_VERSION
	.align		4
        /*0070*/ 	.byte	0x03, 0x5f
        /*0072*/ 	.short	0x0101


	//----- nvinfo : EIATTR_VRC_CTA_INIT_COUNT
	.align		4
        /*0074*/ 	.byte	0x02, 0x4a
	.zero		1
	.zero		1


	//----- nvinfo : EIATTR_EXIT_INSTR_OFFSETS
	.align		4
        /*0078*/ 	.byte	0x04, 0x1c
        /*007a*/ 	.short	(.L_21 - .L_20)


	//   ....[0]....
.L_20:
        /*007c*/ 	.word	0x00000070


	//   ....[1]....
        /*0080*/ 	.word	0x00000230


	//----- nvinfo : EIATTR_CBANK_PARAM_SIZE
	.align		4
.L_21:
        /*0084*/ 	.byte	0x03, 0x19
        /*0086*/ 	.short	0x0028


	//----- nvinfo : EIATTR_PARAM_CBANK
	.align		4
        /*0088*/ 	.byte	0x04, 0x0a
        /*008a*/ 	.short	(.L_23 - .L_22)
	.align		4
.L_22:
        /*008c*/ 	.word	index@(.nv.constant0._Z18compute_rho_kernelPKiPKfS2_Pfif)
        /*0090*/ 	.short	0x0380
        /*0092*/ 	.short	0x0028


	//----- nvinfo : EIATTR_SW_WAR
	.align		4
.L_23:
        /*0094*/ 	.byte	0x04, 0x36
        /*0096*/ 	.short	(.L_25 - .L_24)
.L_24:
        /*0098*/ 	.word	0x00000008
.L_25:


//--------------------- .nv.callgraph             --------------------------
	.section	.nv.callgraph,"",@"SHT_CUDA_CALLGRAPH"
	.align	4
	.sectionentsize	8
	.align		4
        /*0000*/ 	.word	0x00000000
	.align		4
        /*0004*/ 	.word	0xffffffff
	.align		4
        /*0008*/ 	.word	0x00000000
	.align		4
        /*000c*/ 	.word	0xfffffffe
	.align		4
        /*0010*/ 	.word	0x00000000
	.align		4
        /*0014*/ 	.word	0xfffffffd
	.align		4
        /*0018*/ 	.word	0x00000000
	.align		4
        /*001c*/ 	.word	0xfffffffc


//--------------------- .text._Z18compute_rho_kernelPKiPKfS2_Pfif --------------------------
	.section	.text._Z18compute_rho_kernelPKiPKfS2_Pfif,"ax",@progbits
	.align	128
        .global         _Z18compute_rho_kernelPKiPKfS2_Pfif
        .type           _Z18compute_rho_kernelPKiPKfS2_Pfif,@function
        .size           _Z18compute_rho_kernelPKiPKfS2_Pfif,(.L_x_1 - _Z18compute_rho_kernelPKiPKfS2_Pfif)
        .other          _Z18compute_rho_kernelPKiPKfS2_Pfif,@"STO_CUDA_ENTRY STV_DEFAULT"
_Z18compute_rho_kernelPKiPKfS2_Pfif:
.text._Z18compute_rho_kernelPKiPKfS2_Pfif:
[----:B------:R-:W-:Y:S01]  /*0000*/  LDC R1, c[0x0][0x37c] ;  /* 0x0000df00ff017b82 */ /* 0x000fe20000000800 */
[----:B------:R-:W0:Y:S07]  /*0010*/  S2R R0, SR_CTAID.Y ;  /* 0x0000000000007919 */ /* 0x000e2e0000002600 */
[----:B------:R-:W0:Y:S01]  /*0020*/  S2UR UR4, SR_CTAID.X ;  /* 0x00000000000479c3 */ /* 0x000e220000002500 */
[----:B------:R-:W1:Y:S07]  /*0030*/  LDCU UR5, c[0x0][0x3a0] ;  /* 0x00007400ff0577ac */ /* 0x000e6e0008000800 */
[----:B------:R-:W0:Y:S02]  /*0040*/  LDC R3, c[0x0][0x370] ;  /* 0x0000dc00ff037b82 */ /* 0x000e240000000800 */
[----:B0-----:R-:W-:-:S05]  /*0050*/  IMAD R0, R0, R3, UR4 ;  /* 0x0000000400007e24 */ /* 0x001fca000f8e0203 */
[----:B-1----:R-:W-:-:S13]  /*0060*/  ISETP.GE.AND P0, PT, R0, UR5, PT ;  /* 0x0000000500007c0c */ /* 0x002fda000bf06270 */
[----:B------:R-:W-:Y:S05]  /*0070*/  @P0 EXIT ;  /* 0x000000000000094d */ /* 0x000fea0003800000 */
[----:B------:R-:W0:Y:S01]  /*0080*/  S2R R11, SR_TID.X ;  /* 0x00000000000b7919 */ /* 0x000e220000002100 */
[----:B------:R-:W1:Y:S01]  /*0090*/  LDC.64 R2, c[0x0][0x380] ;  /* 0x0000e000ff027b82 */ /* 0x000e620000000a00 */
[----:B------:R-:W2:Y:S07]  /*00a0*/  LDCU.64 UR4, c[0x0][0x358] ;  /* 0x00006b00ff0477ac */ /* 0x000eae0008000a00 */
[----:B------:R-:W3:Y:S08]  /*00b0*/  LDC.64 R4, c[0x0][0x388] ;  /* 0x0000e200ff047b82 */ /* 0x000ef00000000a00 */
[----:B------:R-:W4:Y:S01]  /*00c0*/  LDC.64 R6, c[0x0][0x390] ;  /* 0x0000e400ff067b82 */ /* 0x000f220000000a00 */
[----:B------:R-:W-:Y:S01]  /*00d0*/  HFMA2 R13, -RZ, RZ, 0, 1.78813934326171875e-07 ;  /* 0x00000003ff0d7431 */ /* 0x000fe200000001ff */
[----:B------:R-:W5:Y:S06]  /*00e0*/  LDCU UR6, c[0x0][0x3a4] ;  /* 0x00007480ff0677ac */ /* 0x000f6c0008000800 */
[----:B------:R-:W5:Y:S01]  /*00f0*/  LDC.64 R8, c[0x0][0x398] ;  /* 0x0000e600ff087b82 */ /* 0x000f620000000a00 */
[----:B0-----:R-:W-:-:S04]  /*0100*/  IMAD R11, R0, 0x7d, R11 ;  /* 0x0000007d000b7824 */ /* 0x001fc800078e020b */
[----:B-1----:R-:W-:-:S06]  /*0110*/  IMAD.WIDE R2, R11, 0x4, R2 ;  /* 0x000000040b027825 */ /* 0x002fcc00078e0202 */
[----:B--2---:R-:W2:Y:S02]  /*0120*/  LDG.E R2, desc[UR4][R2.64] ;  /* 0x0000000402027981 */ /* 0x004ea4000c1e1900 */
[----:B--2---:R-:W-:-:S04]  /*0130*/  IMAD R13, R2, R13, -0x3 ;  /* 0xfffffffd020d7424 */ /* 0x004fc800078e020d */
[----:B---3--:R-:W-:-:S04]  /*0140*/  IMAD.WIDE R4, R13, 0x4, R4 ;  /* 0x000000040d047825 */ /* 0x008fc800078e0204 */
[----:B----4-:R-:W-:Y:S01]  /*0150*/  IMAD.WIDE R6, R13, 0x4, R6 ;  /* 0x000000040d067825 */ /* 0x010fe200078e0206 */
[----:B------:R-:W2:Y:S04]  /*0160*/  LDG.E R12, desc[UR4][R4.64+0x4] ;  /* 0x00000404040c7981 */ /* 0x000ea8000c1e1900 */
[----:B------:R-:W2:Y:S01]  /*0170*/  LDG.E R15, desc[UR4][R6.64+0x4] ;  /* 0x00000404060f7981 */ /* 0x000ea2000c1e1900 */
[----:B-----5:R-:W-:-:S03]  /*0180*/  IMAD.WIDE R2, R11, 0x4, R8 ;  /* 0x000000040b027825 */ /* 0x020fc600078e0208 */
[----:B------:R-:W3:Y:S04]  /*0190*/  LDG.E R10, desc[UR4][R4.64] ;  /* 0x00000004040a7981 */ /* 0x000ee8000c1e1900 */
[----:B------:R-:W3:Y:S04]  /*01a0*/  LDG.E R13, desc[UR4][R6.64] ;  /* 0x00000004060d7981 */ /* 0x000ee8000c1e1900 */
[----:B------:R-:W4:Y:S04]  /*01b0*/  LDG.E R17, desc[UR4][R4.64+0x8] ;  /* 0x0000080404117981 */ /* 0x000f28000c1e1900 */
[----:B------:R-:W4:Y:S04]  /*01c0*/  LDG.E R8, desc[UR4][R6.64+0x8] ;  /* 0x0000080406087981 */ /* 0x000f28000c1e1900 */
[----:B------:R-:W5:Y:S01]  /*01d0*/  LDG.E R0, desc[UR4][R2.64] ;  /* 0x0000000402007981 */ /* 0x000f62000c1e1900 */
[----:B--2---:R-:W-:-:S04]  /*01e0*/  FMUL R15, R12, R15 ;  /* 0x0000000f0c0f7220 */ /* 0x004fc80000400000 */
[----:B---3--:R-:W-:-:S04]  /*01f0*/  FFMA R10, R10, R13, R15 ;  /* 0x0000000d0a0a7223 */ /* 0x008fc8000000000f */
[----:B----4-:R-:W-:-:S04]  /*0200*/  FFMA R17, R17, R8, R10 ;  /* 0x0000000811117223 */ /* 0x010fc8000000000a */
[----:B-----5:R-:W-:-:S05]  /*0210*/  FFMA R17, R17, UR6, R0 ;  /* 0x0000000611117c23 */ /* 0x020fca0008000000 */
[----:B------:R-:W-:Y:S01]  /*0220*/  STG.E desc[UR4][R2.64], R17 ;  /* 0x0000001102007986 */ /* 0x000fe2000c101904 */
[----:B------:R-:W-:Y:S05]  /*0230*/  EXIT ;  /* 0x000000000000794d */ /* 0x000fea0003800000 */
.L_x_0:
[----:B------:R-:W-:-:S00]  /*0240*/  BRA `(.L_x_0) ;  /* 0xfffffffc00fc7947 */ /* 0x000fc0000383ffff */
[----:B------:R-:W-:-:S00]  /*0250*/  NOP ;  /* 0x0000000000007918 */ /* 0x000fc00000000000 */
        /* <DEDUP_REMOVED lines=10> */
.L_x_1:


//--------------------- .nv.shared.reserved.0     --------------------------
	.section	.nv.shared.reserved.0,"aw",@nobits
	.weak		__nv_reservedSMEM_offset_0_alias
	.size		__nv_reservedSMEM_offset_0_alias, 0, 64
	.other		__nv_reservedSMEM_offset_0_alias,@"STO_CUDA_RESERVED_SHARED STV_DEFAULT"
__nv_reservedSMEM_offset_0_alias:
	.zero		0
	.zero		64


//--------------------- .nv.constant0._Z18compute_rho_kernelPKiPKfS2_Pfif --------------------------
	.section	.nv.constant0._Z18compute_rho_kernelPKiPKfS2_Pfif,"a",@progbits
	.sectionflags	@""
	.align	4
.nv.constant0._Z18compute_rho_kernelPKiPKfS2_Pfif:
	.zero		936


//--------------------- SYMBOLS --------------------------

	.type		.nv.reservedSmem.offset0,@object
	.size		.nv.reservedSmem.offset0,0x4
